//
// Generated by NVIDIA NVVM Compiler
//
// Compiler Build ID: CL-36424714
// Cuda compilation tools, release 13.0, V13.0.88
// Based on NVVM 20.0.0
//

.version 9.0
.target sm_100
.address_size 64

	// .globl	bernoulli_kernel

.visible .entry bernoulli_kernel(
	.param .u64 .ptr .align 1 bernoulli_kernel_param_0,
	.param .u64 .ptr .align 1 bernoulli_kernel_param_1,
	.param .u32 bernoulli_kernel_param_2,
	.param .u64 .ptr .align 1 bernoulli_kernel_param_3
)
{
	.reg .pred 	%p<9>;
	.reg .b32 	%r<18>;
	.reg .b32 	%f<4>;
	.reg .b64 	%rd<54>;
	.reg .b64 	%fd<3>;

	ld.param.u64 	%rd10, [bernoulli_kernel_param_0];
	ld.param.u64 	%rd11, [bernoulli_kernel_param_1];
	ld.param.u32 	%r10, [bernoulli_kernel_param_2];
	ld.param.u64 	%rd12, [bernoulli_kernel_param_3];
	cvta.to.global.u64 	%rd1, %rd12;
	mov.u32 	%r11, %ctaid.x;
	mov.u32 	%r12, %ntid.x;
	mov.u32 	%r13, %tid.x;
	mad.lo.s32 	%r1, %r11, %r12, %r13;
	setp.ge.s32 	%p1, %r1, %r10;
	@%p1 bra 	$L__BB0_10;
	ld.global.u64 	%rd53, [%rd1];
	setp.lt.s32 	%p2, %r1, 0;
	@%p2 bra 	$L__BB0_8;
	add.s32 	%r2, %r1, 1;
	and.b32  	%r3, %r2, 3;
	setp.lt.u32 	%p3, %r1, 3;
	@%p3 bra 	$L__BB0_5;
	and.b32  	%r14, %r2, 2147483644;
	neg.s32 	%r16, %r14;
$L__BB0_4:
	shr.u64 	%rd14, %rd53, 12;
	xor.b64  	%rd15, %rd14, %rd53;
	shl.b64 	%rd16, %rd15, 25;
	xor.b64  	%rd17, %rd16, %rd15;
	shr.u64 	%rd18, %rd17, 27;
	xor.b64  	%rd19, %rd18, %rd17;
	shr.u64 	%rd20, %rd19, 12;
	xor.b64  	%rd21, %rd20, %rd19;
	shl.b64 	%rd22, %rd21, 25;
	xor.b64  	%rd23, %rd22, %rd21;
	shr.u64 	%rd24, %rd23, 27;
	xor.b64  	%rd25, %rd24, %rd23;
	shr.u64 	%rd26, %rd25, 12;
	xor.b64  	%rd27, %rd26, %rd25;
	shl.b64 	%rd28, %rd27, 25;
	xor.b64  	%rd29, %rd28, %rd27;
	shr.u64 	%rd30, %rd29, 27;
	xor.b64  	%rd31, %rd30, %rd29;
	shr.u64 	%rd32, %rd31, 12;
	xor.b64  	%rd33, %rd32, %rd31;
	shl.b64 	%rd34, %rd33, 25;
	xor.b64  	%rd35, %rd34, %rd33;
	shr.u64 	%rd36, %rd35, 27;
	xor.b64  	%rd53, %rd36, %rd35;
	add.s32 	%r16, %r16, 4;
	setp.ne.s32 	%p4, %r16, 0;
	@%p4 bra 	$L__BB0_4;
$L__BB0_5:
	setp.eq.s32 	%p5, %r3, 0;
	@%p5 bra 	$L__BB0_8;
	neg.s32 	%r17, %r3;
$L__BB0_7:
	.pragma "nounroll";
	shr.u64 	%rd37, %rd53, 12;
	xor.b64  	%rd38, %rd37, %rd53;
	shl.b64 	%rd39, %rd38, 25;
	xor.b64  	%rd40, %rd39, %rd38;
	shr.u64 	%rd41, %rd40, 27;
	xor.b64  	%rd53, %rd41, %rd40;
	add.s32 	%r17, %r17, 1;
	setp.ne.s32 	%p6, %r17, 0;
	@%p6 bra 	$L__BB0_7;
$L__BB0_8:
	mul.lo.s64 	%rd42, %rd53, 2685821657736338717;
	shr.u64 	%rd43, %rd42, 32;
	cvt.rn.f64.u64 	%fd1, %rd43;
	div.rn.f64 	%fd2, %fd1, 0d41EFFFFFFFE00000;
	cvt.rn.f32.f64 	%f1, %fd2;
	cvta.to.global.u64 	%rd44, %rd10;
	mul.wide.s32 	%rd45, %r1, 4;
	add.s64 	%rd46, %rd44, %rd45;
	ld.global.f32 	%f2, [%rd46];
	setp.gt.f32 	%p7, %f2, %f1;
	selp.f32 	%f3, 0f3F800000, 0f00000000, %p7;
	cvta.to.global.u64 	%rd47, %rd11;
	add.s64 	%rd48, %rd47, %rd45;
	st.global.f32 	[%rd48], %f3;
	add.s32 	%r15, %r10, -1;
	setp.ne.s32 	%p8, %r1, %r15;
	@%p8 bra 	$L__BB0_10;
	st.global.u64 	[%rd1], %rd53;
$L__BB0_10:
	ret;

}


// ===== COMPILED SASS (sm_100) =====

	.target	sm_100

	.elftype	@"ET_EXEC"


//--------------------- .note.nv.tkinfo           --------------------------
	.section	.note.nv.tkinfo,"",@"SHT_NOTE"
	.sectionflags	@"SHF_NOTE_NV_TKINFO"
	.tkinfo
        /*0018*/ 	.word	0x00000002
        /*0030*/ 	.string	""
        /*0030*/ 	.string	"ptxas"
        /*0030*/ 	.string	"Cuda compilation tools, release 13.0, V13.0.88"
        /*0030*/ 	.string	"Build cuda_13.0.r13.0/compiler.36424714_0"
        /*0030*/ 	.string	"-arch sm_100 -m 64 "



//--------------------- .note.nv.cuinfo           --------------------------
	.section	.note.nv.cuinfo,"",@"SHT_NOTE"
	.sectionflags	@"SHF_NOTE_NV_CUINFO"
        /*0018*/ 	.short	0x0002
        /*001a*/ 	.short	0x0064
        /*001c*/ 	.short	0x0082
	.zero		2


//--------------------- .nv.info                  --------------------------
	.section	.nv.info,"",@"SHT_CUDA_INFO"
	.align	4


	//----- nvinfo : EIATTR_REGCOUNT
	.align		4
        /*0000*/ 	.byte	0x04, 0x2f
        /*0002*/ 	.short	(.L_1 - .L_0)
	.align		4
.L_0:
        /*0004*/ 	.word	index@(bernoulli_kernel)
        /*0008*/ 	.word	0x00000019


	//----- nvinfo : EIATTR_FRAME_SIZE
	.align		4
.L_1:
        /*000c*/ 	.byte	0x04, 0x11
        /*000e*/ 	.short	(.L_3 - .L_2)
	.align		4
.L_2:
        /*0010*/ 	.word	index@($__internal_0_$__cuda_sm20_div_rn_f64_full)
        /*0014*/ 	.word	0x00000000


	//----- nvinfo : EIATTR_FRAME_SIZE
	.align		4
.L_3:
        /*0018*/ 	.byte	0x04, 0x11
        /*001a*/ 	.short	(.L_5 - .L_4)
	.align		4
.L_4:
        /*001c*/ 	.word	index@(bernoulli_kernel)
        /*0020*/ 	.word	0x00000000


	//----- nvinfo : EIATTR_MIN_STACK_SIZE
	.align		4
.L_5:
        /*0024*/ 	.byte	0x04, 0x12
        /*0026*/ 	.short	(.L_7 - .L_6)
	.align		4
.L_6:
        /*0028*/ 	.word	index@(bernoulli_kernel)
        /*002c*/ 	.word	0x00000000
.L_7:


//--------------------- .nv.compat                --------------------------
	.section	.nv.compat,"",@"SHT_CUDA_COMPAT_INFO"
	.align	4
        /*0000*/ 	.byte	0x02, 0x09, 0x00, 0x00, 0x02, 0x02, 0x01, 0x00, 0x02, 0x05, 0x05, 0x00, 0x03, 0x07, 0x01, 0x01
        /*0010*/ 	.byte	0x02, 0x03, 0x00, 0x00, 0x02, 0x06, 0x01, 0x00, 0x04, 0x0b, 0x08, 0x00, 0x01, 0x00, 0x00, 0x00
        /*0020*/ 	.byte	0x00, 0x00, 0x00, 0x00


//--------------------- .nv.info.bernoulli_kernel --------------------------
	.section	.nv.info.bernoulli_kernel,"",@"SHT_CUDA_INFO"
	.sectionflags	@""
	.align	4


	//----- nvinfo : EIATTR_CUDA_API_VERSION
	.align		4
        /*0000*/ 	.byte	0x04, 0x37
        /*0002*/ 	.short	(.L_9 - .L_8)
.L_8:
        /*0004*/ 	.word	0x00000082


	//----- nvinfo : EIATTR_KPARAM_INFO
	.align		4
.L_9:
        /*0008*/ 	.byte	0x04, 0x17
        /*000a*/ 	.short	(.L_11 - .L_10)
.L_10:
        /*000c*/ 	.word	0x00000000
        /*0010*/ 	.short	0x0003
        /*0012*/ 	.short	0x0018
        /*0014*/ 	.byte	0x00, 0xf5, 0x21, 0x00


	//----- nvinfo : EIATTR_KPARAM_INFO
	.align		4
.L_11:
        /*0018*/ 	.byte	0x04, 0x17
        /*001a*/ 	.short	(.L_13 - .L_12)
.L_12:
        /*001c*/ 	.word	0x00000000
        /*0020*/ 	.short	0x0002
        /*0022*/ 	.short	0x0010
        /*0024*/ 	.byte	0x00, 0xf0, 0x11, 0x00


	//----- nvinfo : EIATTR_KPARAM_INFO
	.align		4
.L_13:
        /*0028*/ 	.byte	0x04, 0x17
        /*002a*/ 	.short	(.L_15 - .L_14)
.L_14:
        /*002c*/ 	.word	0x00000000
        /*0030*/ 	.short	0x0001
        /*0032*/ 	.short	0x0008
        /*0034*/ 	.byte	0x00, 0xf5, 0x21, 0x00


	//----- nvinfo : EIATTR_KPARAM_INFO
	.align		4
.L_15:
        /*0038*/ 	.byte	0x04, 0x17
        /*003a*/ 	.short	(.L_17 - .L_16)
.L_16:
        /*003c*/ 	.word	0x00000000
        /*0040*/ 	.short	0x0000
        /*0042*/ 	.short	0x0000
        /*0044*/ 	.byte	0x00, 0xf5, 0x21, 0x00


	//----- nvinfo : EIATTR_SPARSE_MMA_MASK
	.align		4
.L_17:
        /*0048*/ 	.byte	0x03, 0x50
        /*004a*/ 	.short	0x0000


	//----- nvinfo : EIATTR_MAXREG_COUNT
	.align		4
        /*004c*/ 	.byte	0x03, 0x1b
        /*004e*/ 	.short	0x00ff


	//----- nvinfo : EIATTR_MERCURY_ISA_VERSION
	.align		4
        /*0050*/ 	.byte	0x03, 0x5f
        /*0052*/ 	.short	0x0101


	//----- nvinfo : EIATTR_VRC_CTA_INIT_COUNT
	.align		4
        /*0054*/ 	.byte	0x02, 0x4a
	.zero		1
	.zero		1


	//----- nvinfo : EIATTR_EXIT_INSTR_OFFSETS
	.align		4
        /*0058*/ 	.byte	0x04, 0x1c
        /*005a*/ 	.short	(.L_19 - .L_18)


	//   ....[0]....
.L_18:
        /*005c*/ 	.word	0x00000070


	//   ....[1]....
        /*0060*/ 	.word	0x00000810


	//   ....[2]....
        /*0064*/ 	.word	0x00000840


	//----- nvinfo : EIATTR_CRS_STACK_SIZE
	.align		4
.L_19:
        /*0068*/ 	.byte	0x04, 0x1e
        /*006a*/ 	.short	(.L_21 - .L_20)
.L_20:
        /*006c*/ 	.word	0x00000000


	//----- nvinfo : EIATTR_CBANK_PARAM_SIZE
	.align		4
.L_21:
        /*0070*/ 	.byte	0x03, 0x19
        /*0072*/ 	.short	0x0020


	//----- nvinfo : EIATTR_PARAM_CBANK
	.align		4
        /*0074*/ 	.byte	0x04, 0x0a
        /*0076*/ 	.short	(.L_23 - .L_22)
	.align		4
.L_22:
        /*0078*/ 	.word	index@(.nv.constant0.bernoulli_kernel)
        /*007c*/ 	.short	0x0380
        /*007e*/ 	.short	0x0020


	//----- nvinfo : EIATTR_SW_WAR
	.align		4
.L_23:
        /*0080*/ 	.byte	0x04, 0x36
        /*0082*/ 	.short	(.L_25 - .L_24)
.L_24:
        /*0084*/ 	.word	0x00000008
.L_25:


//--------------------- .nv.callgraph             --------------------------
	.section	.nv.callgraph,"",@"SHT_CUDA_CALLGRAPH"
	.align	4
	.sectionentsize	8
	.align		4
        /*0000*/ 	.word	0x00000000
	.align		4
        /*0004*/ 	.word	0xffffffff
	.align		4
        /*0008*/ 	.word	0x00000000
	.align		4
        /*000c*/ 	.word	0xfffffffe
	.align		4
        /*0010*/ 	.word	0x00000000
	.align		4
        /*0014*/ 	.word	0xfffffffd
	.align		4
        /*0018*/ 	.word	0x00000000
	.align		4
        /*001c*/ 	.word	0xfffffffc


//--------------------- .text.bernoulli_kernel    --------------------------
	.section	.text.bernoulli_kernel,"ax",@progbits
	.align	128
        .global         bernoulli_kernel
        .type           bernoulli_kernel,@function
        .size           bernoulli_kernel,(.L_x_13 - bernoulli_kernel)
        .other          bernoulli_kernel,@"STO_CUDA_ENTRY STV_DEFAULT"
bernoulli_kernel:
.text.bernoulli_kernel:
[----:B------:R-:W-:Y:S01]  /*0000*/  LDC R1, c[0x0][0x37c] ;  /* 0x0000df00ff017b82 */ /* 0x000fe20000000800 */
[----:B------:R-:W0:Y:S07]  /*0010*/  S2R R3, SR_TID.X ;  /* 0x0000000000037919 */ /* 0x000e2e0000002100 */
[----:B------:R-:W0:Y:S01]  /*0020*/  S2UR UR4, SR_CTAID.X ;  /* 0x00000000000479c3 */ /* 0x000e220000002500 */
[----:B------:R-:W1:Y:S07]  /*0030*/  LDCU UR5, c[0x0][0x390] ;  /* 0x00007200ff0577ac */ /* 0x000e6e0008000800 */
[----:B------:R-:W0:Y:S02]  /*0040*/  LDC R0, c[0x0][0x360] ;  /* 0x0000d800ff007b82 */ /* 0x000e240000000800 */
[----:B0-----:R-:W-:-:S05]  /*0050*/  IMAD R0, R0, UR4, R3 ;  /* 0x0000000400007c24 */ /* 0x001fca000f8e0203 */
[----:B-1----:R-:W-:-:S13]  /*0060*/  ISETP.GE.AND P0, PT, R0, UR5, PT ;  /* 0x0000000500007c0c */ /* 0x002fda000bf06270 */
[----:B------:R-:W-:Y:S05]  /*0070*/  @P0 EXIT ;  /* 0x000000000000094d */ /* 0x000fea0003800000 */
[----:B------:R-:W0:Y:S01]  /*0080*/  LDC.64 R4, c[0x0][0x398] ;  /* 0x0000e600ff047b82 */ /* 0x000e220000000a00 */
[----:B------:R-:W0:Y:S02]  /*0090*/  LDCU.64 UR6, c[0x0][0x358] ;  /* 0x00006b00ff0677ac */ /* 0x000e240008000a00 */
[----:B0-----:R-:W5:Y:S01]  /*00a0*/  LDG.E.64 R4, desc[UR6][R4.64] ;  /* 0x0000000604047981 */ /* 0x001f62000c1e1b00 */
[----:B------:R-:W-:Y:S01]  /*00b0*/  ISETP.GE.AND P0, PT, R0, RZ, PT ;  /* 0x000000ff0000720c */ /* 0x000fe20003f06270 */
[----:B------:R-:W-:-:S12]  /*00c0*/  BSSY.RECONVERGENT B0, `(.L_x_0) ;  /* 0x000004f000007945 */ /* 0x000fd80003800200 */
[----:B------:R-:W-:Y:S05]  /*00d0*/  @!P0 BRA `(.L_x_1) ;  /* 0x0000000400348947 */ /* 0x000fea0003800000 */
[C---:B------:R-:W-:Y:S01]  /*00e0*/  ISETP.GE.U32.AND P1, PT, R0.reuse, 0x3, PT ;  /* 0x000000030000780c */ /* 0x040fe20003f26070 */
[----:B------:R-:W-:Y:S01]  /*00f0*/  VIADD R3, R0, 0x1 ;  /* 0x0000000100037836 */ /* 0x000fe20000000000 */
[----:B------:R-:W-:Y:S04]  /*0100*/  BSSY.RECONVERGENT B1, `(.L_x_2) ;  /* 0x0000039000017945 */ /* 0x000fe80003800200 */
[----:B------:R-:W-:-:S04]  /*0110*/  LOP3.LUT R2, R3, 0x3, RZ, 0xc0, !PT ;  /* 0x0000000303027812 */ /* 0x000fc800078ec0ff */
[----:B------:R-:W-:-:S03]  /*0120*/  ISETP.NE.AND P0, PT, R2, RZ, PT ;  /* 0x000000ff0200720c */ /* 0x000fc60003f05270 */
[----:B------:R-:W-:Y:S10]  /*0130*/  @!P1 BRA `(.L_x_3) ;  /* 0x0000000000d49947 */ /* 0x000ff40003800000 */
[----:B------:R-:W-:-:S05]  /*0140*/  LOP3.LUT R3, R3, 0x7ffffffc, RZ, 0xc0, !PT ;  /* 0x7ffffffc03037812 */ /* 0x000fca00078ec0ff */
[----:B------:R-:W-:-:S07]  /*0150*/  IMAD.MOV R3, RZ, RZ, -R3 ;  /* 0x000000ffff037224 */ /* 0x000fce00078e0a03 */
.L_x_4:
[--C-:B-----5:R-:W-:Y:S01]  /*0160*/  SHF.R.U64 R7, R4, 0xc, R5.reuse ;  /* 0x0000000c04077819 */ /* 0x120fe20000001205 */
[----:B------:R-:W-:Y:S01]  /*0170*/  VIADD R3, R3, 0x4 ;  /* 0x0000000403037836 */ /* 0x000fe20000000000 */
[----:B------:R-:W-:Y:S02]  /*0180*/  SHF.R.U32.HI R6, RZ, 0xc, R5 ;  /* 0x0000000cff067819 */ /* 0x000fe40000011605 */
[----:B------:R-:W-:Y:S02]  /*0190*/  LOP3.LUT R7, R7, R4, RZ, 0x3c, !PT ;  /* 0x0000000407077212 */ /* 0x000fe400078e3cff */
[----:B------:R-:W-:Y:S02]  /*01a0*/  LOP3.LUT R6, R6, R5, RZ, 0x3c, !PT ;  /* 0x0000000506067212 */ /* 0x000fe400078e3cff */
[----:B------:R-:W-:Y:S01]  /*01b0*/  ISETP.NE.AND P1, PT, R3, RZ, PT ;  /* 0x000000ff0300720c */ /* 0x000fe20003f25270 */
[C---:B------:R-:W-:Y:S01]  /*01c0*/  IMAD.SHL.U32 R4, R7.reuse, 0x2000000, RZ ;  /* 0x0200000007047824 */ /* 0x040fe200078e00ff */
[----:B------:R-:W-:-:S04]  /*01d0*/  SHF.L.U64.HI R5, R7, 0x19, R6 ;  /* 0x0000001907057819 */ /* 0x000fc80000010206 */
[----:B------:R-:W-:Y:S02]  /*01e0*/  LOP3.LUT R5, R5, R6, RZ, 0x3c, !PT ;  /* 0x0000000605057212 */ /* 0x000fe400078e3cff */
[----:B------:R-:W-:Y:S02]  /*01f0*/  LOP3.LUT R4, R4, R7, RZ, 0x3c, !PT ;  /* 0x0000000704047212 */ /* 0x000fe400078e3cff */
[--C-:B------:R-:W-:Y:S02]  /*0200*/  SHF.R.U32.HI R6, RZ, 0x1b, R5.reuse ;  /* 0x0000001bff067819 */ /* 0x100fe40000011605 */
[----:B------:R-:W-:Y:S02]  /*0210*/  SHF.R.U64 R7, R4, 0x1b, R5 ;  /* 0x0000001b04077819 */ /* 0x000fe40000001205 */
[----:B------:R-:W-:Y:S02]  /*0220*/  LOP3.LUT R6, R6, R5, RZ, 0x3c, !PT ;  /* 0x0000000506067212 */ /* 0x000fe400078e3cff */
[----:B------:R-:W-:-:S02]  /*0230*/  LOP3.LUT R7, R7, R4, RZ, 0x3c, !PT ;  /* 0x0000000407077212 */ /* 0x000fc400078e3cff */
[--C-:B------:R-:W-:Y:S02]  /*0240*/  SHF.R.U32.HI R5, RZ, 0xc, R6.reuse ;  /* 0x0000000cff057819 */ /* 0x100fe40000011606 */
[----:B------:R-:W-:Y:S02]  /*0250*/  SHF.R.U64 R4, R7, 0xc, R6 ;  /* 0x0000000c07047819 */ /* 0x000fe40000001206 */
[----:B------:R-:W-:Y:S02]  /*0260*/  LOP3.LUT R5, R5, R6, RZ, 0x3c, !PT ;  /* 0x0000000605057212 */ /* 0x000fe400078e3cff */
[----:B------:R-:W-:-:S04]  /*0270*/  LOP3.LUT R4, R4, R7, RZ, 0x3c, !PT ;  /* 0x0000000704047212 */ /* 0x000fc800078e3cff */
[C---:B------:R-:W-:Y:S01]  /*0280*/  SHF.L.U64.HI R6, R4.reuse, 0x19, R5 ;  /* 0x0000001904067819 */ /* 0x040fe20000010205 */
[----:B------:R-:W-:-:S03]  /*0290*/  IMAD.SHL.U32 R7, R4, 0x2000000, RZ ;  /* 0x0200000004077824 */ /* 0x000fc600078e00ff */
        /* <DEDUP_REMOVED lines=29> */
[----:B------:R-:W-:Y:S01]  /*0470*/  LOP3.LUT R4, R4, R7, RZ, 0x3c, !PT ;  /* 0x0000000704047212 */ /* 0x000fe200078e3cff */
[----:B------:R-:W-:Y:S06]  /*0480*/  @P1 BRA `(.L_x_4) ;  /* 0xfffffffc00341947 */ /* 0x000fec000383ffff */
.L_x_3:
[----:B------:R-:W-:Y:S05]  /*0490*/  BSYNC.RECONVERGENT B1 ;  /* 0x0000000000017941 */ /* 0x000fea0003800200 */
.L_x_2:
[----:B------:R-:W-:Y:S05]  /*04a0*/  @!P0 BRA `(.L_x_1) ;  /* 0x0000000000408947 */ /* 0x000fea0003800000 */
[----:B------:R-:W-:-:S07]  /*04b0*/  IMAD.MOV R2, RZ, RZ, -R2 ;  /* 0x000000ffff027224 */ /* 0x000fce00078e0a02 */
.L_x_5:
        /* <DEDUP_REMOVED lines=13> */
[----:B------:R-:W-:Y:S01]  /*0590*/  LOP3.LUT R4, R3, R4, RZ, 0x3c, !PT ;  /* 0x0000000403047212 */ /* 0x000fe200078e3cff */
[----:B------:R-:W-:Y:S06]  /*05a0*/  @P0 BRA `(.L_x_5) ;  /* 0xfffffffc00c40947 */ /* 0x000fec000383ffff */
.L_x_1:
[----:B------:R-:W-:Y:S05]  /*05b0*/  BSYNC.RECONVERGENT B0 ;  /* 0x0000000000007941 */ /* 0x000fea0003800200 */
.L_x_0:
[----:B------:R-:W0:Y:S01]  /*05c0*/  MUFU.RCP64H R7, 4.29496524800000000000e+09 ;  /* 0x41efffff00077908 */ /* 0x000e220000001800 */
[----:B------:R-:W-:Y:S01]  /*05d0*/  IMAD.MOV.U32 R2, RZ, RZ, -0x200000 ;  /* 0xffe00000ff027424 */ /* 0x000fe200078e00ff */
[----:B------:R-:W-:Y:S01]  /*05e0*/  BSSY.RECONVERGENT B0, `(.L_x_6) ;  /* 0x0000017000007945 */ /* 0x000fe20003800200 */
[----:B------:R-:W-:Y:S02]  /*05f0*/  IMAD.MOV.U32 R3, RZ, RZ, 0x41efffff ;  /* 0x41efffffff037424 */ /* 0x000fe400078e00ff */
[----:B------:R-:W-:Y:S02]  /*0600*/  IMAD.MOV.U32 R6, RZ, RZ, 0x1 ;  /* 0x00000001ff067424 */ /* 0x000fe400078e00ff */
[----:B-----5:R-:W-:Y:S02]  /*0610*/  IMAD R13, R5, 0x4f6cdd1d, RZ ;  /* 0x4f6cdd1d050d7824 */ /* 0x020fe400078e02ff */
[----:B------:R-:W-:-:S04]  /*0620*/  IMAD.WIDE.U32 R10, R4, 0x4f6cdd1d, RZ ;  /* 0x4f6cdd1d040a7825 */ /* 0x000fc800078e00ff */
[----:B------:R-:W-:Y:S01]  /*0630*/  IMAD R13, R4, 0x2545f491, R13 ;  /* 0x2545f491040d7824 */ /* 0x000fe200078e020d */
[----:B0-----:R-:W-:-:S08]  /*0640*/  DFMA R8, R6, -R2, 1 ;  /* 0x3ff000000608742b */ /* 0x001fd00000000802 */
[----:B------:R-:W-:-:S08]  /*0650*/  DFMA R8, R8, R8, R8 ;  /* 0x000000080808722b */ /* 0x000fd00000000008 */
[----:B------:R-:W-:Y:S01]  /*0660*/  DFMA R8, R6, R8, R6 ;  /* 0x000000080608722b */ /* 0x000fe20000000006 */
[----:B------:R-:W-:Y:S02]  /*0670*/  IMAD.IADD R6, R11, 0x1, R13 ;  /* 0x000000010b067824 */ /* 0x000fe400078e020d */
[----:B------:R-:W-:-:S05]  /*0680*/  IMAD.MOV.U32 R7, RZ, RZ, RZ ;  /* 0x000000ffff077224 */ /* 0x000fca00078e00ff */
[C---:B------:R-:W-:Y:S01]  /*0690*/  DFMA R10, R8.reuse, -R2, 1 ;  /* 0x3ff00000080a742b */ /* 0x040fe20000000802 */
[----:B------:R-:W0:Y:S07]  /*06a0*/  I2F.F64.U64 R6, R6 ;  /* 0x0000000600067312 */ /* 0x000e2e0000301800 */
[----:B------:R-:W-:-:S08]  /*06b0*/  DFMA R10, R8, R10, R8 ;  /* 0x0000000a080a722b */ /* 0x000fd00000000008 */
[----:B0-----:R-:W-:Y:S01]  /*06c0*/  DMUL R8, R6, R10 ;  /* 0x0000000a06087228 */ /* 0x001fe20000000000 */
[----:B------:R-:W-:-:S07]  /*06d0*/  FSETP.GEU.AND P1, PT, |R7|, 6.5827683646048100446e-37, PT ;  /* 0x036000000700780b */ /* 0x000fce0003f2e200 */
[----:B------:R-:W-:-:S08]  /*06e0*/  DFMA R2, R8, -R2, R6 ;  /* 0x800000020802722b */ /* 0x000fd00000000006 */
[----:B------:R-:W-:-:S10]  /*06f0*/  DFMA R2, R10, R2, R8 ;  /* 0x000000020a02722b */ /* 0x000fd40000000008 */
[----:B------:R-:W-:-:S05]  /*0700*/  FFMA R8, RZ, 29.999998092651367188, R3 ;  /* 0x41efffffff087823 */ /* 0x000fca0000000003 */
[----:B------:R-:W-:-:S13]  /*0710*/  FSETP.GT.AND P0, PT, |R8|, 1.469367938527859385e-39, PT ;  /* 0x001000000800780b */ /* 0x000fda0003f04200 */
[----:B------:R-:W-:Y:S05]  /*0720*/  @P0 BRA P1, `(.L_x_7) ;  /* 0x0000000000080947 */ /* 0x000fea0000800000 */
[----:B------:R-:W-:-:S07]  /*0730*/  MOV R8, 0x750 ;  /* 0x0000075000087802 */ /* 0x000fce0000000f00 */
[----:B------:R-:W-:Y:S05]  /*0740*/  CALL.REL.NOINC `($__internal_0_$__cuda_sm20_div_rn_f64_full) ;  /* 0x0000000000407944 */ /* 0x000fea0003c00000 */
.L_x_7:
[----:B------:R-:W-:Y:S05]  /*0750*/  BSYNC.RECONVERGENT B0 ;  /* 0x0000000000007941 */ /* 0x000fea0003800200 */
.L_x_6:
[----:B------:R-:W0:Y:S01]  /*0760*/  LDC.64 R6, c[0x0][0x380] ;  /* 0x0000e000ff067b82 */ /* 0x000e220000000a00 */
[----:B------:R-:W1:Y:S07]  /*0770*/  LDCU UR4, c[0x0][0x390] ;  /* 0x00007200ff0477ac */ /* 0x000e6e0008000800 */
[----:B------:R-:W2:Y:S01]  /*0780*/  LDC.64 R8, c[0x0][0x388] ;  /* 0x0000e200ff087b82 */ /* 0x000ea20000000a00 */
[----:B0-----:R-:W-:-:S06]  /*0790*/  IMAD.WIDE R6, R0, 0x4, R6 ;  /* 0x0000000400067825 */ /* 0x001fcc00078e0206 */
[----:B------:R-:W3:Y:S01]  /*07a0*/  LDG.E R7, desc[UR6][R6.64] ;  /* 0x0000000606077981 */ /* 0x000ee2000c1e1900 */
[----:B------:R-:W3:Y:S01]  /*07b0*/  F2F.F32.F64 R2, R2 ;  /* 0x0000000200027310 */ /* 0x000ee20000301000 */
[----:B-1----:R-:W-:Y:S01]  /*07c0*/  UIADD3 UR4, UPT, UPT, UR4, -0x1, URZ ;  /* 0xffffffff04047890 */ /* 0x002fe2000fffe0ff */
[----:B--2---:R-:W-:-:S05]  /*07d0*/  IMAD.WIDE R8, R0, 0x4, R8 ;  /* 0x0000000400087825 */ /* 0x004fca00078e0208 */
[----:B------:R-:W-:Y:S02]  /*07e0*/  ISETP.NE.AND P0, PT, R0, UR4, PT ;  /* 0x0000000400007c0c */ /* 0x000fe4000bf05270 */
[----:B---3--:R-:W-:-:S05]  /*07f0*/  FSET.BF.GT.AND R11, R7, R2, PT ;  /* 0x00000002070b720a */ /* 0x008fca0003804000 */
[----:B------:R0:W-:Y:S06]  /*0800*/  STG.E desc[UR6][R8.64], R11 ;  /* 0x0000000b08007986 */ /* 0x0001ec000c101906 */
[----:B------:R-:W-:Y:S05]  /*0810*/  @P0 EXIT ;  /* 0x000000000000094d */ /* 0x000fea0003800000 */
[----:B------:R-:W1:Y:S02]  /*0820*/  LDC.64 R2, c[0x0][0x398] ;  /* 0x0000e600ff027b82 */ /* 0x000e640000000a00 */
[----:B-1----:R-:W-:Y:S01]  /*0830*/  STG.E.64 desc[UR6][R2.64], R4 ;  /* 0x0000000402007986 */ /* 0x002fe2000c101b06 */
[----:B------:R-:W-:Y:S05]  /*0840*/  EXIT ;  /* 0x000000000000794d */ /* 0x000fea0003800000 */
        .weak           $__internal_0_$__cuda_sm20_div_rn_f64_full
        .type           $__internal_0_$__cuda_sm20_div_rn_f64_full,@function
        .size           $__internal_0_$__cuda_sm20_div_rn_f64_full,(.L_x_13 - $__internal_0_$__cuda_sm20_div_rn_f64_full)
$__internal_0_$__cuda_sm20_div_rn_f64_full:
[----:B------:R-:W-:Y:S01]  /*0850*/  IMAD.MOV.U32 R3, RZ, RZ, 0x3fffffff ;  /* 0x3fffffffff037424 */ /* 0x000fe200078e00ff */
[C---:B------:R-:W-:Y:S01]  /*0860*/  FSETP.GEU.AND P1, PT, |R7|.reuse, 1.469367938527859385e-39, PT ;  /* 0x001000000700780b */ /* 0x040fe20003f2e200 */
[----:B------:R-:W-:Y:S01]  /*0870*/  IMAD.MOV.U32 R2, RZ, RZ, -0x200000 ;  /* 0xffe00000ff027424 */ /* 0x000fe200078e00ff */
[----:B------:R-:W-:Y:S01]  /*0880*/  LOP3.LUT R9, R7, 0x7ff00000, RZ, 0xc0, !PT ;  /* 0x7ff0000007097812 */ /* 0x000fe200078ec0ff */
[----:B------:R-:W0:Y:S01]  /*0890*/  MUFU.RCP64H R11, R3 ;  /* 0x00000003000b7308 */ /* 0x000e220000001800 */
[----:B------:R-:W-:Y:S01]  /*08a0*/  IMAD.MOV.U32 R10, RZ, RZ, 0x1 ;  /* 0x00000001ff0a7424 */ /* 0x000fe200078e00ff */
[----:B------:R-:W-:Y:S01]  /*08b0*/  BSSY.RECONVERGENT B1, `(.L_x_8) ;  /* 0x0000045000017945 */ /* 0x000fe20003800200 */
[----:B------:R-:W-:Y:S01]  /*08c0*/  IMAD.MOV.U32 R15, RZ, RZ, 0x1ca00000 ;  /* 0x1ca00000ff0f7424 */ /* 0x000fe200078e00ff */
[----:B------:R-:W-:Y:S01]  /*08d0*/  ISETP.GE.U32.AND P0, PT, R9, 0x41e00000, PT ;  /* 0x41e000000900780c */ /* 0x000fe20003f06070 */
[----:B------:R-:W-:Y:S02]  /*08e0*/  IMAD.MOV.U32 R20, RZ, RZ, R9 ;  /* 0x000000ffff147224 */ /* 0x000fe400078e0009 */
[----:B------:R-:W-:Y:S01]  /*08f0*/  IMAD.MOV.U32 R21, RZ, RZ, 0x41e00000 ;  /* 0x41e00000ff157424 */ /* 0x000fe200078e00ff */
[----:B------:R-:W-:-:S03]  /*0900*/  SEL R15, R15, 0x63400000, !P0 ;  /* 0x634000000f0f7807 */ /* 0x000fc60004000000 */
[----:B------:R-:W-:Y:S01]  /*0910*/  VIADD R22, R21, 0xffffffff ;  /* 0xffffffff15167836 */ /* 0x000fe20000000000 */
[----:B0-----:R-:W-:-:S08]  /*0920*/  DFMA R12, R10, -R2, 1 ;  /* 0x3ff000000a0c742b */ /* 0x001fd00000000802 */
[----:B------:R-:W-:-:S08]  /*0930*/  DFMA R12, R12, R12, R12 ;  /* 0x0000000c0c0c722b */ /* 0x000fd0000000000c */
[----:B------:R-:W-:Y:S01]  /*0940*/  DFMA R16, R10, R12, R10 ;  /* 0x0000000c0a10722b */ /* 0x000fe2000000000a */
[C-C-:B------:R-:W-:Y:S01]  /*0950*/  @!P1 LOP3.LUT R12, R15.reuse, 0x80000000, R7.reuse, 0xf8, !PT ;  /* 0x800000000f0c9812 */ /* 0x140fe200078ef807 */
[----:B------:R-:W-:Y:S01]  /*0960*/  IMAD.MOV.U32 R10, RZ, RZ, R6 ;  /* 0x000000ffff0a7224 */ /* 0x000fe200078e0006 */
[----:B------:R-:W-:Y:S02]  /*0970*/  LOP3.LUT R11, R15, 0x800fffff, R7, 0xf8, !PT ;  /* 0x800fffff0f0b7812 */ /* 0x000fe400078ef807 */
[----:B------:R-:W-:Y:S01]  /*0980*/  @!P1 LOP3.LUT R13, R12, 0x100000, RZ, 0xfc, !PT ;  /* 0x001000000c0d9812 */ /* 0x000fe200078efcff */
[----:B------:R-:W-:Y:S02]  /*0990*/  @!P1 IMAD.MOV.U32 R12, RZ, RZ, RZ ;  /* 0x000000ffff0c9224 */ /* 0x000fe400078e00ff */
[----:B------:R-:W-:-:S04]  /*09a0*/  DFMA R18, R16, -R2, 1 ;  /* 0x3ff000001012742b */ /* 0x000fc80000000802 */
[----:B------:R-:W-:-:S04]  /*09b0*/  @!P1 DFMA R10, R10, 2, -R12 ;  /* 0x400000000a0a982b */ /* 0x000fc8000000080c */
[----:B------:R-:W-:-:S06]  /*09c0*/  DFMA R12, R16, R18, R16 ;  /* 0x00000012100c722b */ /* 0x000fcc0000000010 */
[----:B------:R-:W-:Y:S02]  /*09d0*/  @!P1 LOP3.LUT R20, R11, 0x7ff00000, RZ, 0xc0, !PT ;  /* 0x7ff000000b149812 */ /* 0x000fe400078ec0ff */
[----:B------:R-:W-:-:S03]  /*09e0*/  DMUL R18, R12, R10 ;  /* 0x0000000a0c127228 */ /* 0x000fc60000000000 */
[----:B------:R-:W-:-:S05]  /*09f0*/  VIADD R14, R20, 0xffffffff ;  /* 0xffffffff140e7836 */ /* 0x000fca0000000000 */
[----:B------:R-:W-:Y:S01]  /*0a00*/  DFMA R16, R18, -R2, R10 ;  /* 0x800000021210722b */ /* 0x000fe2000000000a */
[----:B------:R-:W-:-:S04]  /*0a10*/  ISETP.GT.U32.AND P0, PT, R14, 0x7feffffe, PT ;  /* 0x7feffffe0e00780c */ /* 0x000fc80003f04070 */
[----:B------:R-:W-:-:S03]  /*0a20*/  ISETP.GT.U32.OR P0, PT, R22, 0x7feffffe, P0 ;  /* 0x7feffffe1600780c */ /* 0x000fc60000704470 */
[----:B------:R-:W-:-:S10]  /*0a30*/  DFMA R12, R12, R16, R18 ;  /* 0x000000100c0c722b */ /* 0x000fd40000000012 */
[----:B------:R-:W-:Y:S05]  /*0a40*/  @P0 BRA `(.L_x_9) ;  /* 0x0000000000680947 */ /* 0x000fea0003800000 */
[----:B------:R-:W-:-:S05]  /*0a50*/  IMAD.MOV.U32 R6, RZ, RZ, 0x41e00000 ;  /* 0x41e00000ff067424 */ /* 0x000fca00078e00ff */
[----:B------:R-:W-:-:S04]  /*0a60*/  VIADDMNMX R9, R9, -R6, 0xb9600000, !PT ;  /* 0xb960000009097446 */ /* 0x000fc80007800906 */
[----:B------:R-:W-:-:S05]  /*0a70*/  VIMNMX R6, PT, PT, R9, 0x46a00000, PT ;  /* 0x46a0000009067848 */ /* 0x000fca0003fe0100 */
[----:B------:R-:W-:Y:S02]  /*0a80*/  IMAD.IADD R16, R6, 0x1, -R15 ;  /* 0x0000000106107824 */ /* 0x000fe400078e0a0f */
[----:B------:R-:W-:Y:S02]  /*0a90*/  IMAD.MOV.U32 R6, RZ, RZ, RZ ;  /* 0x000000ffff067224 */ /* 0x000fe400078e00ff */
[----:B------:R-:W-:-:S06]  /*0aa0*/  VIADD R7, R16, 0x7fe00000 ;  /* 0x7fe0000010077836 */ /* 0x000fcc0000000000 */
[----:B------:R-:W-:-:S10]  /*0ab0*/  DMUL R14, R12, R6 ;  /* 0x000000060c0e7228 */ /* 0x000fd40000000000 */
[----:B------:R-:W-:-:S13]  /*0ac0*/  FSETP.GTU.AND P0, PT, |R15|, 1.469367938527859385e-39, PT ;  /* 0x001000000f00780b */ /* 0x000fda0003f0c200 */
[----:B------:R-:W-:Y:S05]  /*0ad0*/  @P0 BRA `(.L_x_10) ;  /* 0x0000000000880947 */ /* 0x000fea0003800000 */
[----:B------:R-:W-:Y:S01]  /*0ae0*/  DFMA R2, R12, -R2, R10 ;  /* 0x800000020c02722b */ /* 0x000fe2000000000a */
[----:B------:R-:W-:-:S09]  /*0af0*/  IMAD.MOV.U32 R6, RZ, RZ, RZ ;  /* 0x000000ffff067224 */ /* 0x000fd200078e00ff */
[C---:B------:R-:W-:Y:S02]  /*0b00*/  FSETP.NEU.AND P0, PT, R3.reuse, RZ, PT ;  /* 0x000000ff0300720b */ /* 0x040fe40003f0d000 */
[----:B------:R-:W-:-:S04]  /*0b10*/  LOP3.LUT R2, R3, 0x41efffff, RZ, 0x3c, !PT ;  /* 0x41efffff03027812 */ /* 0x000fc800078e3cff */
[----:B------:R-:W-:-:S04]  /*0b20*/  LOP3.LUT R9, R2, 0x80000000, RZ, 0xc0, !PT ;  /* 0x8000000002097812 */ /* 0x000fc800078ec0ff */
[----:B------:R-:W-:-:S03]  /*0b30*/  LOP3.LUT R7, R9, R7, RZ, 0xfc, !PT ;  /* 0x0000000709077212 */ /* 0x000fc600078efcff */
[----:B------:R-:W-:Y:S05]  /*0b40*/  @!P0 BRA `(.L_x_10) ;  /* 0x00000000006c8947 */ /* 0x000fea0003800000 */
[----:B------:R-:W-:Y:S01]  /*0b50*/  IMAD.MOV R3, RZ, RZ, -R16 ;  /* 0x000000ffff037224 */ /* 0x000fe200078e0a10 */
[----:B------:R-:W-:Y:S01]  /*0b60*/  DMUL.RP R6, R12, R6 ;  /* 0x000000060c067228 */ /* 0x000fe20000008000 */
[----:B------:R-:W-:-:S06]  /*0b70*/  IMAD.MOV.U32 R2, RZ, RZ, RZ ;  /* 0x000000ffff027224 */ /* 0x000fcc00078e00ff */
[----:B------:R-:W-:-:S03]  /*0b80*/  DFMA R2, R14, -R2, R12 ;  /* 0x800000020e02722b */ /* 0x000fc6000000000c */
[----:B------:R-:W-:-:S03]  /*0b90*/  LOP3.LUT R9, R7, R9, RZ, 0x3c, !PT ;  /* 0x0000000907097212 */ /* 0x000fc600078e3cff */
[----:B------:R-:W-:-:S04]  /*0ba0*/  IADD3 R2, PT, PT, -R16, -0x43300000, RZ ;  /* 0xbcd0000010027810 */ /* 0x000fc80007ffe1ff */
[----:B------:R-:W-:-:S04]  /*0bb0*/  FSETP.NEU.AND P0, PT, |R3|, R2, PT ;  /* 0x000000020300720b */ /* 0x000fc80003f0d200 */
[----:B------:R-:W-:Y:S02]  /*0bc0*/  FSEL R14, R6, R14, !P0 ;  /* 0x0000000e060e7208 */ /* 0x000fe40004000000 */
[----:B------:R-:W-:Y:S01]  /*0bd0*/  FSEL R15, R9, R15, !P0 ;  /* 0x0000000f090f7208 */ /* 0x000fe20004000000 */
[----:B------:R-:W-:Y:S06]  /*0be0*/  BRA `(.L_x_10) ;  /* 0x0000000000447947 */ /* 0x000fec0003800000 */
.L_x_9:
[----:B------:R-:W-:-:S14]  /*0bf0*/  DSETP.NAN.AND P0, PT, R6, R6, PT ;  /* 0x000000060600722a */ /* 0x000fdc0003f08000 */
[----:B------:R-:W-:Y:S05]  /*0c00*/  @P0 BRA `(.L_x_11) ;  /* 0x0000000000340947 */ /* 0x000fea0003800000 */
[----:B------:R-:W-:Y:S01]  /*0c10*/  ISETP.NE.AND P0, PT, R20, R21, PT ;  /* 0x000000151400720c */ /* 0x000fe20003f05270 */
[----:B------:R-:W-:Y:S02]  /*0c20*/  IMAD.MOV.U32 R14, RZ, RZ, 0x0 ;  /* 0x00000000ff0e7424 */ /* 0x000fe400078e00ff */
[----:B------:R-:W-:-:S10]  /*0c30*/  IMAD.MOV.U32 R15, RZ, RZ, -0x80000 ;  /* 0xfff80000ff0f7424 */ /* 0x000fd400078e00ff */
[----:B------:R-:W-:Y:S05]  /*0c40*/  @!P0 BRA `(.L_x_10) ;  /* 0x00000000002c8947 */ /* 0x000fea0003800000 */
[----:B------:R-:W-:Y:S02]  /*0c50*/  ISETP.NE.AND P0, PT, R20, 0x7ff00000, PT ;  /* 0x7ff000001400780c */ /* 0x000fe40003f05270 */
[----:B------:R-:W-:Y:S02]  /*0c60*/  LOP3.LUT R6, R7, 0x41efffff, RZ, 0x3c, !PT ;  /* 0x41efffff07067812 */ /* 0x000fe400078e3cff */
[----:B------:R-:W-:Y:S02]  /*0c70*/  ISETP.EQ.OR P0, PT, R21, RZ, !P0 ;  /* 0x000000ff1500720c */ /* 0x000fe40004702670 */
[----:B------:R-:W-:-:S11]  /*0c80*/  LOP3.LUT R15, R6, 0x80000000, RZ, 0xc0, !PT ;  /* 0x80000000060f7812 */ /* 0x000fd600078ec0ff */
[----:B------:R-:W-:Y:S01]  /*0c90*/  @P0 LOP3.LUT R2, R15, 0x7ff00000, RZ, 0xfc, !PT ;  /* 0x7ff000000f020812 */ /* 0x000fe200078efcff */
[----:B------:R-:W-:Y:S02]  /*0ca0*/  @!P0 IMAD.MOV.U32 R14, RZ, RZ, RZ ;  /* 0x000000ffff0e8224 */ /* 0x000fe400078e00ff */
[----:B------:R-:W-:Y:S02]  /*0cb0*/  @P0 IMAD.MOV.U32 R14, RZ, RZ, RZ ;  /* 0x000000ffff0e0224 */ /* 0x000fe400078e00ff */
[----:B------:R-:W-:Y:S01]  /*0cc0*/  @P0 IMAD.MOV.U32 R15, RZ, RZ, R2 ;  /* 0x000000ffff0f0224 */ /* 0x000fe200078e0002 */
[----:B------:R-:W-:Y:S06]  /*0cd0*/  BRA `(.L_x_10) ;  /* 0x0000000000087947 */ /* 0x000fec0003800000 */
.L_x_11:
[----:B------:R-:W-:Y:S01]  /*0ce0*/  LOP3.LUT R15, R7, 0x80000, RZ, 0xfc, !PT ;  /* 0x00080000070f7812 */ /* 0x000fe200078efcff */
[----:B------:R-:W-:-:S07]  /*0cf0*/  IMAD.MOV.U32 R14, RZ, RZ, R6 ;  /* 0x000000ffff0e7224 */ /* 0x000fce00078e0006 */
.L_x_10:
[----:B------:R-:W-:Y:S05]  /*0d00*/  BSYNC.RECONVERGENT B1 ;  /* 0x0000000000017941 */ /* 0x000fea0003800200 */
.L_x_8:
[----:B------:R-:W-:Y:S02]  /*0d10*/  IMAD.MOV.U32 R9, RZ, RZ, 0x0 ;  /* 0x00000000ff097424 */ /* 0x000fe400078e00ff */
[----:B------:R-:W-:Y:S02]  /*0d20*/  IMAD.MOV.U32 R2, RZ, RZ, R14 ;  /* 0x000000ffff027224 */ /* 0x000fe400078e000e */
[----:B------:R-:W-:Y:S01]  /*0d30*/  IMAD.MOV.U32 R3, RZ, RZ, R15 ;  /* 0x000000ffff037224 */ /* 0x000fe200078e000f */
[----:B------:R-:W-:Y:S06]  /*0d40*/  RET.REL.NODEC R8 `(bernoulli_kernel) ;  /* 0xfffffff008ac7950 */ /* 0x000fec0003c3ffff */
.L_x_12:
[----:B------:R-:W-:-:S00]  /*0d50*/  BRA `(.L_x_12) ;  /* 0xfffffffc00fc7947 */ /* 0x000fc0000383ffff */
[----:B------:R-:W-:-:S00]  /*0d60*/  NOP ;  /* 0x0000000000007918 */ /* 0x000fc00000000000 */
        /* <DEDUP_REMOVED lines=9> */
.L_x_13:


//--------------------- .nv.shared.reserved.0     --------------------------
	.section	.nv.shared.reserved.0,"aw",@nobits
	.weak		__nv_reservedSMEM_offset_0_alias
	.size		__nv_reservedSMEM_offset_0_alias, 0, 64
	.other		__nv_reservedSMEM_offset_0_alias,@"STO_CUDA_RESERVED_SHARED STV_DEFAULT"
__nv_reservedSMEM_offset_0_alias:
	.zero		0
	.zero		64


//--------------------- .nv.constant0.bernoulli_kernel --------------------------
	.section	.nv.constant0.bernoulli_kernel,"a",@progbits
	.sectionflags	@""
	.align	4
.nv.constant0.bernoulli_kernel:
	.zero		928


//--------------------- SYMBOLS --------------------------

	.type		.nv.reservedSmem.offset0,@object
	.size		.nv.reservedSmem.offset0,0x4
